//
// Generated by NVIDIA NVVM Compiler
//
// Compiler Build ID: CL-36424714
// Cuda compilation tools, release 13.0, V13.0.88
// Based on NVVM 20.0.0
//

.version 9.0
.target sm_100
.address_size 64

	// .globl	_Z6GPUKNNPA20_dPdS1_

.visible .entry _Z6GPUKNNPA20_dPdS1_(
	.param .u64 .ptr .align 1 _Z6GPUKNNPA20_dPdS1__param_0,
	.param .u64 .ptr .align 1 _Z6GPUKNNPA20_dPdS1__param_1,
	.param .u64 .ptr .align 1 _Z6GPUKNNPA20_dPdS1__param_2
)
{
	.reg .pred 	%p<2>;
	.reg .b32 	%r<5>;
	.reg .b64 	%rd<11>;
	.reg .b64 	%fd<82>;

	ld.param.u64 	%rd1, [_Z6GPUKNNPA20_dPdS1__param_0];
	ld.param.u64 	%rd2, [_Z6GPUKNNPA20_dPdS1__param_1];
	ld.param.u64 	%rd3, [_Z6GPUKNNPA20_dPdS1__param_2];
	mov.u32 	%r2, %ctaid.x;
	mov.u32 	%r3, %ntid.x;
	mov.u32 	%r4, %tid.x;
	mad.lo.s32 	%r1, %r2, %r3, %r4;
	setp.gt.s32 	%p1, %r1, 99;
	@%p1 bra 	$L__BB0_2;
	cvta.to.global.u64 	%rd4, %rd2;
	cvta.to.global.u64 	%rd5, %rd1;
	cvta.to.global.u64 	%rd6, %rd3;
	mul.wide.s32 	%rd7, %r1, 160;
	add.s64 	%rd8, %rd5, %rd7;
	mul.wide.s32 	%rd9, %r1, 8;
	add.s64 	%rd10, %rd6, %rd9;
	ld.global.f64 	%fd1, [%rd10];
	ld.global.f64 	%fd2, [%rd8];
	ld.global.f64 	%fd3, [%rd4];
	sub.f64 	%fd4, %fd2, %fd3;
	fma.rn.f64 	%fd5, %fd4, %fd4, %fd1;
	st.global.f64 	[%rd10], %fd5;
	ld.global.f64 	%fd6, [%rd8+8];
	ld.global.f64 	%fd7, [%rd4+8];
	sub.f64 	%fd8, %fd6, %fd7;
	fma.rn.f64 	%fd9, %fd8, %fd8, %fd5;
	st.global.f64 	[%rd10], %fd9;
	ld.global.f64 	%fd10, [%rd8+16];
	ld.global.f64 	%fd11, [%rd4+16];
	sub.f64 	%fd12, %fd10, %fd11;
	fma.rn.f64 	%fd13, %fd12, %fd12, %fd9;
	st.global.f64 	[%rd10], %fd13;
	ld.global.f64 	%fd14, [%rd8+24];
	ld.global.f64 	%fd15, [%rd4+24];
	sub.f64 	%fd16, %fd14, %fd15;
	fma.rn.f64 	%fd17, %fd16, %fd16, %fd13;
	st.global.f64 	[%rd10], %fd17;
	ld.global.f64 	%fd18, [%rd8+32];
	ld.global.f64 	%fd19, [%rd4+32];
	sub.f64 	%fd20, %fd18, %fd19;
	fma.rn.f64 	%fd21, %fd20, %fd20, %fd17;
	st.global.f64 	[%rd10], %fd21;
	ld.global.f64 	%fd22, [%rd8+40];
	ld.global.f64 	%fd23, [%rd4+40];
	sub.f64 	%fd24, %fd22, %fd23;
	fma.rn.f64 	%fd25, %fd24, %fd24, %fd21;
	st.global.f64 	[%rd10], %fd25;
	ld.global.f64 	%fd26, [%rd8+48];
	ld.global.f64 	%fd27, [%rd4+48];
	sub.f64 	%fd28, %fd26, %fd27;
	fma.rn.f64 	%fd29, %fd28, %fd28, %fd25;
	st.global.f64 	[%rd10], %fd29;
	ld.global.f64 	%fd30, [%rd8+56];
	ld.global.f64 	%fd31, [%rd4+56];
	sub.f64 	%fd32, %fd30, %fd31;
	fma.rn.f64 	%fd33, %fd32, %fd32, %fd29;
	st.global.f64 	[%rd10], %fd33;
	ld.global.f64 	%fd34, [%rd8+64];
	ld.global.f64 	%fd35, [%rd4+64];
	sub.f64 	%fd36, %fd34, %fd35;
	fma.rn.f64 	%fd37, %fd36, %fd36, %fd33;
	st.global.f64 	[%rd10], %fd37;
	ld.global.f64 	%fd38, [%rd8+72];
	ld.global.f64 	%fd39, [%rd4+72];
	sub.f64 	%fd40, %fd38, %fd39;
	fma.rn.f64 	%fd41, %fd40, %fd40, %fd37;
	st.global.f64 	[%rd10], %fd41;
	ld.global.f64 	%fd42, [%rd8+80];
	ld.global.f64 	%fd43, [%rd4+80];
	sub.f64 	%fd44, %fd42, %fd43;
	fma.rn.f64 	%fd45, %fd44, %fd44, %fd41;
	st.global.f64 	[%rd10], %fd45;
	ld.global.f64 	%fd46, [%rd8+88];
	ld.global.f64 	%fd47, [%rd4+88];
	sub.f64 	%fd48, %fd46, %fd47;
	fma.rn.f64 	%fd49, %fd48, %fd48, %fd45;
	st.global.f64 	[%rd10], %fd49;
	ld.global.f64 	%fd50, [%rd8+96];
	ld.global.f64 	%fd51, [%rd4+96];
	sub.f64 	%fd52, %fd50, %fd51;
	fma.rn.f64 	%fd53, %fd52, %fd52, %fd49;
	st.global.f64 	[%rd10], %fd53;
	ld.global.f64 	%fd54, [%rd8+104];
	ld.global.f64 	%fd55, [%rd4+104];
	sub.f64 	%fd56, %fd54, %fd55;
	fma.rn.f64 	%fd57, %fd56, %fd56, %fd53;
	st.global.f64 	[%rd10], %fd57;
	ld.global.f64 	%fd58, [%rd8+112];
	ld.global.f64 	%fd59, [%rd4+112];
	sub.f64 	%fd60, %fd58, %fd59;
	fma.rn.f64 	%fd61, %fd60, %fd60, %fd57;
	st.global.f64 	[%rd10], %fd61;
	ld.global.f64 	%fd62, [%rd8+120];
	ld.global.f64 	%fd63, [%rd4+120];
	sub.f64 	%fd64, %fd62, %fd63;
	fma.rn.f64 	%fd65, %fd64, %fd64, %fd61;
	st.global.f64 	[%rd10], %fd65;
	ld.global.f64 	%fd66, [%rd8+128];
	ld.global.f64 	%fd67, [%rd4+128];
	sub.f64 	%fd68, %fd66, %fd67;
	fma.rn.f64 	%fd69, %fd68, %fd68, %fd65;
	st.global.f64 	[%rd10], %fd69;
	ld.global.f64 	%fd70, [%rd8+136];
	ld.global.f64 	%fd71, [%rd4+136];
	sub.f64 	%fd72, %fd70, %fd71;
	fma.rn.f64 	%fd73, %fd72, %fd72, %fd69;
	st.global.f64 	[%rd10], %fd73;
	ld.global.f64 	%fd74, [%rd8+144];
	ld.global.f64 	%fd75, [%rd4+144];
	sub.f64 	%fd76, %fd74, %fd75;
	fma.rn.f64 	%fd77, %fd76, %fd76, %fd73;
	st.global.f64 	[%rd10], %fd77;
	ld.global.f64 	%fd78, [%rd8+152];
	ld.global.f64 	%fd79, [%rd4+152];
	sub.f64 	%fd80, %fd78, %fd79;
	fma.rn.f64 	%fd81, %fd80, %fd80, %fd77;
	st.global.f64 	[%rd10], %fd81;
$L__BB0_2:
	ret;

}


// ===== COMPILED SASS (sm_100) =====

	.target	sm_100

	.elftype	@"ET_EXEC"


//--------------------- .note.nv.tkinfo           --------------------------
	.section	.note.nv.tkinfo,"",@"SHT_NOTE"
	.sectionflags	@"SHF_NOTE_NV_TKINFO"
	.tkinfo
        /*0018*/ 	.word	0x00000002
        /*0030*/ 	.string	""
        /*0030*/ 	.string	"ptxas"
        /*0030*/ 	.string	"Cuda compilation tools, release 13.0, V13.0.88"
        /*0030*/ 	.string	"Build cuda_13.0.r13.0/compiler.36424714_0"
        /*0030*/ 	.string	"-arch sm_100 -m 64 "



//--------------------- .note.nv.cuinfo           --------------------------
	.section	.note.nv.cuinfo,"",@"SHT_NOTE"
	.sectionflags	@"SHF_NOTE_NV_CUINFO"
        /*0018*/ 	.short	0x0002
        /*001a*/ 	.short	0x0064
        /*001c*/ 	.short	0x0082
	.zero		2


//--------------------- .nv.info                  --------------------------
	.section	.nv.info,"",@"SHT_CUDA_INFO"
	.align	4


	//----- nvinfo : EIATTR_REGCOUNT
	.align		4
        /*0000*/ 	.byte	0x04, 0x2f
        /*0002*/ 	.short	(.L_1 - .L_0)
	.align		4
.L_0:
        /*0004*/ 	.word	index@(_Z6GPUKNNPA20_dPdS1_)
        /*0008*/ 	.word	0x00000012


	//----- nvinfo : EIATTR_FRAME_SIZE
	.align		4
.L_1:
        /*000c*/ 	.byte	0x04, 0x11
        /*000e*/ 	.short	(.L_3 - .L_2)
	.align		4
.L_2:
        /*0010*/ 	.word	index@(_Z6GPUKNNPA20_dPdS1_)
        /*0014*/ 	.word	0x00000000


	//----- nvinfo : EIATTR_MIN_STACK_SIZE
	.align		4
.L_3:
        /*0018*/ 	.byte	0x04, 0x12
        /*001a*/ 	.short	(.L_5 - .L_4)
	.align		4
.L_4:
        /*001c*/ 	.word	index@(_Z6GPUKNNPA20_dPdS1_)
        /*0020*/ 	.word	0x00000000
.L_5:


//--------------------- .nv.compat                --------------------------
	.section	.nv.compat,"",@"SHT_CUDA_COMPAT_INFO"
	.align	4
        /*0000*/ 	.byte	0x02, 0x09, 0x00, 0x00, 0x02, 0x02, 0x01, 0x00, 0x02, 0x05, 0x05, 0x00, 0x03, 0x07, 0x01, 0x01
        /*0010*/ 	.byte	0x02, 0x03, 0x00, 0x00, 0x02, 0x06, 0x01, 0x00, 0x04, 0x0b, 0x08, 0x00, 0x01, 0x00, 0x00, 0x00
        /*0020*/ 	.byte	0x00, 0x00, 0x00, 0x00


//--------------------- .nv.info._Z6GPUKNNPA20_dPdS1_ --------------------------
	.section	.nv.info._Z6GPUKNNPA20_dPdS1_,"",@"SHT_CUDA_INFO"
	.sectionflags	@""
	.align	4


	//----- nvinfo : EIATTR_CUDA_API_VERSION
	.align		4
        /*0000*/ 	.byte	0x04, 0x37
        /*0002*/ 	.short	(.L_7 - .L_6)
.L_6:
        /*0004*/ 	.word	0x00000082


	//----- nvinfo : EIATTR_KPARAM_INFO
	.align		4
.L_7:
        /*0008*/ 	.byte	0x04, 0x17
        /*000a*/ 	.short	(.L_9 - .L_8)
.L_8:
        /*000c*/ 	.word	0x00000000
        /*0010*/ 	.short	0x0002
        /*0012*/ 	.short	0x0010
        /*0014*/ 	.byte	0x00, 0xf5, 0x21, 0x00


	//----- nvinfo : EIATTR_KPARAM_INFO
	.align		4
.L_9:
        /*0018*/ 	.byte	0x04, 0x17
        /*001a*/ 	.short	(.L_11 - .L_10)
.L_10:
        /*001c*/ 	.word	0x00000000
        /*0020*/ 	.short	0x0001
        /*0022*/ 	.short	0x0008
        /*0024*/ 	.byte	0x00, 0xf5, 0x21, 0x00


	//----- nvinfo : EIATTR_KPARAM_INFO
	.align		4
.L_11:
        /*0028*/ 	.byte	0x04, 0x17
        /*002a*/ 	.short	(.L_13 - .L_12)
.L_12:
        /*002c*/ 	.word	0x00000000
        /*0030*/ 	.short	0x0000
        /*0032*/ 	.short	0x0000
        /*0034*/ 	.byte	0x00, 0xf5, 0x21, 0x00


	//----- nvinfo : EIATTR_SPARSE_MMA_MASK
	.align		4
.L_13:
        /*0038*/ 	.byte	0x03, 0x50
        /*003a*/ 	.short	0x0000


	//----- nvinfo : EIATTR_MAXREG_COUNT
	.align		4
        /*003c*/ 	.byte	0x03, 0x1b
        /*003e*/ 	.short	0x00ff


	//----- nvinfo : EIATTR_MERCURY_ISA_VERSION
	.align		4
        /*0040*/ 	.byte	0x03, 0x5f
        /*0042*/ 	.short	0x0101


	//----- nvinfo : EIATTR_VRC_CTA_INIT_COUNT
	.align		4
        /*0044*/ 	.byte	0x02, 0x4a
	.zero		1
	.zero		1


	//----- nvinfo : EIATTR_EXIT_INSTR_OFFSETS
	.align		4
        /*0048*/ 	.byte	0x04, 0x1c
        /*004a*/ 	.short	(.L_15 - .L_14)


	//   ....[0]....
.L_14:
        /*004c*/ 	.word	0x00000060


	//   ....[1]....
        /*0050*/ 	.word	0x00000720


	//----- nvinfo : EIATTR_CBANK_PARAM_SIZE
	.align		4
.L_15:
        /*0054*/ 	.byte	0x03, 0x19
        /*0056*/ 	.short	0x0018


	//----- nvinfo : EIATTR_PARAM_CBANK
	.align		4
        /*0058*/ 	.byte	0x04, 0x0a
        /*005a*/ 	.short	(.L_17 - .L_16)
	.align		4
.L_16:
        /*005c*/ 	.word	index@(.nv.constant0._Z6GPUKNNPA20_dPdS1_)
        /*0060*/ 	.short	0x0380
        /*0062*/ 	.short	0x0018


	//----- nvinfo : EIATTR_SW_WAR
	.align		4
.L_17:
        /*0064*/ 	.byte	0x04, 0x36
        /*0066*/ 	.short	(.L_19 - .L_18)
.L_18:
        /*0068*/ 	.word	0x00000008
.L_19:


//--------------------- .nv.callgraph             --------------------------
	.section	.nv.callgraph,"",@"SHT_CUDA_CALLGRAPH"
	.align	4
	.sectionentsize	8
	.align		4
        /*0000*/ 	.word	0x00000000
	.align		4
        /*0004*/ 	.word	0xffffffff
	.align		4
        /*0008*/ 	.word	0x00000000
	.align		4
        /*000c*/ 	.word	0xfffffffe
	.align		4
        /*0010*/ 	.word	0x00000000
	.align		4
        /*0014*/ 	.word	0xfffffffd
	.align		4
        /*0018*/ 	.word	0x00000000
	.align		4
        /*001c*/ 	.word	0xfffffffc


//--------------------- .text._Z6GPUKNNPA20_dPdS1_ --------------------------
	.section	.text._Z6GPUKNNPA20_dPdS1_,"ax",@progbits
	.align	128
        .global         _Z6GPUKNNPA20_dPdS1_
        .type           _Z6GPUKNNPA20_dPdS1_,@function
        .size           _Z6GPUKNNPA20_dPdS1_,(.L_x_1 - _Z6GPUKNNPA20_dPdS1_)
        .other          _Z6GPUKNNPA20_dPdS1_,@"STO_CUDA_ENTRY STV_DEFAULT"
_Z6GPUKNNPA20_dPdS1_:
.text._Z6GPUKNNPA20_dPdS1_:
[----:B------:R-:W-:Y:S01]  /*0000*/  LDC R1, c[0x0][0x37c] ;  /* 0x0000df00ff017b82 */ /* 0x000fe20000000800 */
[----:B------:R-:W0:Y:S07]  /*0010*/  S2R R0, SR_TID.X ;  /* 0x0000000000007919 */ /* 0x000e2e0000002100 */
[----:B------:R-:W0:Y:S08]  /*0020*/  S2UR UR4, SR_CTAID.X ;  /* 0x00000000000479c3 */ /* 0x000e300000002500 */
[----:B------:R-:W0:Y:S02]  /*0030*/  LDC R9, c[0x0][0x360] ;  /* 0x0000d800ff097b82 */ /* 0x000e240000000800 */
[----:B0-----:R-:W-:-:S05]  /*0040*/  IMAD R9, R9, UR4, R0 ;  /* 0x0000000409097c24 */ /* 0x001fca000f8e0200 */
[----:B------:R-:W-:-:S13]  /*0050*/  ISETP.GT.AND P0, PT, R9, 0x63, PT ;  /* 0x000000630900780c */ /* 0x000fda0003f04270 */
[----:B------:R-:W-:Y:S05]  /*0060*/  @P0 EXIT ;  /* 0x000000000000094d */ /* 0x000fea0003800000 */
[----:B------:R-:W0:Y:S01]  /*0070*/  LDC.64 R4, c[0x0][0x380] ;  /* 0x0000e000ff047b82 */ /* 0x000e220000000a00 */
[----:B------:R-:W1:Y:S07]  /*0080*/  LDCU.64 UR4, c[0x0][0x358] ;  /* 0x00006b00ff0477ac */ /* 0x000e6e0008000a00 */
[----:B------:R-:W2:Y:S08]  /*0090*/  LDC.64 R6, c[0x0][0x388] ;  /* 0x0000e200ff067b82 */ /* 0x000eb00000000a00 */
[----:B------:R-:W3:Y:S01]  /*00a0*/  LDC.64 R2, c[0x0][0x390] ;  /* 0x0000e400ff027b82 */ /* 0x000ee20000000a00 */
[----:B0-----:R-:W-:-:S05]  /*00b0*/  IMAD.WIDE R4, R9, 0xa0, R4 ;  /* 0x000000a009047825 */ /* 0x001fca00078e0204 */
[----:B-1----:R-:W4:Y:S04]  /*00c0*/  LDG.E.64 R10, desc[UR4][R4.64] ;  /* 0x00000004040a7981 */ /* 0x002f28000c1e1b00 */
[----:B--2---:R-:W4:Y:S01]  /*00d0*/  LDG.E.64 R12, desc[UR4][R6.64] ;  /* 0x00000004060c7981 */ /* 0x004f22000c1e1b00 */
[----:B---3--:R-:W-:-:S05]  /*00e0*/  IMAD.WIDE R2, R9, 0x8, R2 ;  /* 0x0000000809027825 */ /* 0x008fca00078e0202 */
[----:B------:R-:W2:Y:S01]  /*00f0*/  LDG.E.64 R8, desc[UR4][R2.64] ;  /* 0x0000000402087981 */ /* 0x000ea2000c1e1b00 */
[----:B----4-:R-:W-:-:S08]  /*0100*/  DADD R10, R10, -R12 ;  /* 0x000000000a0a7229 */ /* 0x010fd0000000080c */
[----:B--2---:R-:W-:-:S07]  /*0110*/  DFMA R8, R10, R10, R8 ;  /* 0x0000000a0a08722b */ /* 0x004fce0000000008 */
[----:B------:R0:W-:Y:S04]  /*0120*/  STG.E.64 desc[UR4][R2.64], R8 ;  /* 0x0000000802007986 */ /* 0x0001e8000c101b04 */
[----:B------:R-:W2:Y:S04]  /*0130*/  LDG.E.64 R10, desc[UR4][R4.64+0x8] ;  /* 0x00000804040a7981 */ /* 0x000ea8000c1e1b00 */
[----:B------:R-:W2:Y:S02]  /*0140*/  LDG.E.64 R12, desc[UR4][R6.64+0x8] ;  /* 0x00000804060c7981 */ /* 0x000ea4000c1e1b00 */
[----:B--2---:R-:W-:-:S08]  /*0150*/  DADD R10, R10, -R12 ;  /* 0x000000000a0a7229 */ /* 0x004fd0000000080c */
[----:B------:R-:W-:-:S07]  /*0160*/  DFMA R10, R10, R10, R8 ;  /* 0x0000000a0a0a722b */ /* 0x000fce0000000008 */
[----:B------:R1:W-:Y:S04]  /*0170*/  STG.E.64 desc[UR4][R2.64], R10 ;  /* 0x0000000a02007986 */ /* 0x0003e8000c101b04 */
[----:B------:R-:W2:Y:S04]  /*0180*/  LDG.E.64 R12, desc[UR4][R4.64+0x10] ;  /* 0x00001004040c7981 */ /* 0x000ea8000c1e1b00 */
[----:B------:R-:W2:Y:S02]  /*0190*/  LDG.E.64 R14, desc[UR4][R6.64+0x10] ;  /* 0x00001004060e7981 */ /* 0x000ea4000c1e1b00 */
[----:B--2---:R-:W-:-:S08]  /*01a0*/  DADD R12, R12, -R14 ;  /* 0x000000000c0c7229 */ /* 0x004fd0000000080e */
[----:B------:R-:W-:-:S07]  /*01b0*/  DFMA R12, R12, R12, R10 ;  /* 0x0000000c0c0c722b */ /* 0x000fce000000000a */
[----:B------:R2:W-:Y:S04]  /*01c0*/  STG.E.64 desc[UR4][R2.64], R12 ;  /* 0x0000000c02007986 */ /* 0x0005e8000c101b04 */
[----:B0-----:R-:W3:Y:S04]  /*01d0*/  LDG.E.64 R8, desc[UR4][R4.64+0x18] ;  /* 0x0000180404087981 */ /* 0x001ee8000c1e1b00 */
[----:B------:R-:W3:Y:S02]  /*01e0*/  LDG.E.64 R14, desc[UR4][R6.64+0x18] ;  /* 0x00001804060e7981 */ /* 0x000ee4000c1e1b00 */
[----:B---3--:R-:W-:-:S08]  /*01f0*/  DADD R8, R8, -R14 ;  /* 0x0000000008087229 */ /* 0x008fd0000000080e */
[----:B------:R-:W-:-:S07]  /*0200*/  DFMA R8, R8, R8, R12 ;  /* 0x000000080808722b */ /* 0x000fce000000000c */
[----:B------:R0:W-:Y:S04]  /*0210*/  STG.E.64 desc[UR4][R2.64], R8 ;  /* 0x0000000802007986 */ /* 0x0001e8000c101b04 */
[----:B-1----:R-:W3:Y:S04]  /*0220*/  LDG.E.64 R10, desc[UR4][R4.64+0x20] ;  /* 0x00002004040a7981 */ /* 0x002ee8000c1e1b00 */
[----:B------:R-:W3:Y:S02]  /*0230*/  LDG.E.64 R14, desc[UR4][R6.64+0x20] ;  /* 0x00002004060e7981 */ /* 0x000ee4000c1e1b00 */
[----:B---3--:R-:W-:-:S08]  /*0240*/  DADD R10, R10, -R14 ;  /* 0x000000000a0a7229 */ /* 0x008fd0000000080e */
[----:B------:R-:W-:-:S07]  /*0250*/  DFMA R10, R10, R10, R8 ;  /* 0x0000000a0a0a722b */ /* 0x000fce0000000008 */
[----:B------:R1:W-:Y:S04]  /*0260*/  STG.E.64 desc[UR4][R2.64], R10 ;  /* 0x0000000a02007986 */ /* 0x0003e8000c101b04 */
[----:B--2---:R-:W2:Y:S04]  /*0270*/  LDG.E.64 R12, desc[UR4][R4.64+0x28] ;  /* 0x00002804040c7981 */ /* 0x004ea8000c1e1b00 */
        /* <DEDUP_REMOVED lines=63> */
[----:B------:R-:W-:Y:S04]  /*0670*/  STG.E.64 desc[UR4][R2.64], R12 ;  /* 0x0000000c02007986 */ /* 0x000fe8000c101b04 */
[----:B0-----:R-:W2:Y:S04]  /*0680*/  LDG.E.64 R8, desc[UR4][R4.64+0x90] ;  /* 0x0000900404087981 */ /* 0x001ea8000c1e1b00 */
[----:B------:R-:W2:Y:S02]  /*0690*/  LDG.E.64 R14, desc[UR4][R6.64+0x90] ;  /* 0x00009004060e7981 */ /* 0x000ea4000c1e1b00 */
[----:B--2---:R-:W-:-:S08]  /*06a0*/  DADD R8, R8, -R14 ;  /* 0x0000000008087229 */ /* 0x004fd0000000080e */
[----:B------:R-:W-:-:S07]  /*06b0*/  DFMA R8, R8, R8, R12 ;  /* 0x000000080808722b */ /* 0x000fce000000000c */
[----:B------:R-:W-:Y:S04]  /*06c0*/  STG.E.64 desc[UR4][R2.64], R8 ;  /* 0x0000000802007986 */ /* 0x000fe8000c101b04 */
[----:B-1----:R-:W2:Y:S04]  /*06d0*/  LDG.E.64 R10, desc[UR4][R4.64+0x98] ;  /* 0x00009804040a7981 */ /* 0x002ea8000c1e1b00 */
[----:B------:R-:W2:Y:S02]  /*06e0*/  LDG.E.64 R14, desc[UR4][R6.64+0x98] ;  /* 0x00009804060e7981 */ /* 0x000ea4000c1e1b00 */
[----:B--2---:R-:W-:-:S08]  /*06f0*/  DADD R10, R10, -R14 ;  /* 0x000000000a0a7229 */ /* 0x004fd0000000080e */
[----:B------:R-:W-:-:S07]  /*0700*/  DFMA R10, R10, R10, R8 ;  /* 0x0000000a0a0a722b */ /* 0x000fce0000000008 */
[----:B------:R-:W-:Y:S01]  /*0710*/  STG.E.64 desc[UR4][R2.64], R10 ;  /* 0x0000000a02007986 */ /* 0x000fe2000c101b04 */
[----:B------:R-:W-:Y:S05]  /*0720*/  EXIT ;  /* 0x000000000000794d */ /* 0x000fea0003800000 */
.L_x_0:
[----:B------:R-:W-:-:S00]  /*0730*/  BRA `(.L_x_0) ;  /* 0xfffffffc00fc7947 */ /* 0x000fc0000383ffff */
[----:B------:R-:W-:-:S00]  /*0740*/  NOP ;  /* 0x0000000000007918 */ /* 0x000fc00000000000 */
        /* <DEDUP_REMOVED lines=11> */
.L_x_1:


//--------------------- .nv.shared.reserved.0     --------------------------
	.section	.nv.shared.reserved.0,"aw",@nobits
	.weak		__nv_reservedSMEM_offset_0_alias
	.size		__nv_reservedSMEM_offset_0_alias, 0, 64
	.other		__nv_reservedSMEM_offset_0_alias,@"STO_CUDA_RESERVED_SHARED STV_DEFAULT"
__nv_reservedSMEM_offset_0_alias:
	.zero		0
	.zero		64


//--------------------- .nv.constant0._Z6GPUKNNPA20_dPdS1_ --------------------------
	.section	.nv.constant0._Z6GPUKNNPA20_dPdS1_,"a",@progbits
	.sectionflags	@""
	.align	4
.nv.constant0._Z6GPUKNNPA20_dPdS1_:
	.zero		920


//--------------------- SYMBOLS --------------------------

	.type		.nv.reservedSmem.offset0,@object
	.size		.nv.reservedSmem.offset0,0x4
